	.headerflags	@"EF_CUDA_TEXMODE_UNIFIED EF_CUDA_64BIT_ADDRESS EF_CUDA_ACCELERATORS EF_CUDA_SM90 EF_CUDA_VIRTUAL_SM(EF_CUDA_SM90)"
	.elftype	@"ET_EXEC"


//--------------------- .nv.info                  --------------------------
	.section	.nv.info,"",@"SHT_CUDA_INFO"
	.align	4


	//----- nvinfo : EIATTR_REGCOUNT
	.align		4
        /*0000*/ 	.byte	0x04, 0x2f
        /*0002*/ 	.short	(.L_1 - .L_0)
	.align		4
.L_0:
        /*0004*/ 	.word	index@(triton_poi_fused_add_hardtanh_backward_32)
        /*0008*/ 	.word	0x0000000a


	//----- nvinfo : EIATTR_MIN_STACK_SIZE
	.align		4
.L_1:
        /*000c*/ 	.byte	0x04, 0x12
        /*000e*/ 	.short	(.L_3 - .L_2)
	.align		4
.L_2:
        /*0010*/ 	.word	index@(triton_poi_fused_add_hardtanh_backward_32)
        /*0014*/ 	.word	0x00000000


	//----- nvinfo : EIATTR_FRAME_SIZE
	.align		4
.L_3:
        /*0018*/ 	.byte	0x04, 0x11
        /*001a*/ 	.short	(.L_5 - .L_4)
	.align		4
.L_4:
        /*001c*/ 	.word	index@(triton_poi_fused_add_hardtanh_backward_32)
        /*0020*/ 	.word	0x00000000


	//----- nvinfo : EIATTR_MIN_STACK_SIZE
	.align		4
.L_5:
        /*0024*/ 	.byte	0x04, 0x12
        /*0026*/ 	.short	(.L_7 - .L_6)
	.align		4
.L_6:
        /*0028*/ 	.word	index@(triton_poi_fused_add_hardtanh_backward_32)
        /*002c*/ 	.word	0x00000000
.L_7:


//--------------------- .nv.info.triton_poi_fused_add_hardtanh_backward_32 --------------------------
	.section	.nv.info.triton_poi_fused_add_hardtanh_backward_32,"",@"SHT_CUDA_INFO"
	.sectionflags	@""
	.align	4


	//----- nvinfo : EIATTR_CUDA_API_VERSION
	.align		4
        /*0000*/ 	.byte	0x04, 0x37
        /*0002*/ 	.short	(.L_9 - .L_8)
.L_8:
        /*0004*/ 	.word	0x0000007c


	//----- nvinfo : EIATTR_KPARAM_INFO
	.align		4
.L_9:
        /*0008*/ 	.byte	0x04, 0x17
        /*000a*/ 	.short	(.L_11 - .L_10)
.L_10:
        /*000c*/ 	.word	0x00000000
        /*0010*/ 	.short	0x0003
        /*0012*/ 	.short	0x0018
        /*0014*/ 	.byte	0x00, 0xf0, 0x11, 0x00


	//----- nvinfo : EIATTR_KPARAM_INFO
	.align		4
.L_11:
        /*0018*/ 	.byte	0x04, 0x17
        /*001a*/ 	.short	(.L_13 - .L_12)
.L_12:
        /*001c*/ 	.word	0x00000000
        /*0020*/ 	.short	0x0002
        /*0022*/ 	.short	0x0010
        /*0024*/ 	.byte	0x00, 0xf4, 0x21, 0x00


	//----- nvinfo : EIATTR_KPARAM_INFO
	.align		4
.L_13:
        /*0028*/ 	.byte	0x04, 0x17
        /*002a*/ 	.short	(.L_15 - .L_14)
.L_14:
        /*002c*/ 	.word	0x00000000
        /*0030*/ 	.short	0x0001
        /*0032*/ 	.short	0x0008
        /*0034*/ 	.byte	0x00, 0xf4, 0x21, 0x00


	//----- nvinfo : EIATTR_KPARAM_INFO
	.align		4
.L_15:
        /*0038*/ 	.byte	0x04, 0x17
        /*003a*/ 	.short	(.L_17 - .L_16)
.L_16:
        /*003c*/ 	.word	0x00000000
        /*0040*/ 	.short	0x0000
        /*0042*/ 	.short	0x0000
        /*0044*/ 	.byte	0x00, 0xf4, 0x21, 0x00


	//----- nvinfo : EIATTR_SPARSE_MMA_MASK
	.align		4
.L_17:
        /*0048*/ 	.byte	0x03, 0x50
        /*004a*/ 	.short	0x0000


	//----- nvinfo : EIATTR_MAXREG_COUNT
	.align		4
        /*004c*/ 	.byte	0x03, 0x1b
        /*004e*/ 	.short	0x00ff


	//----- nvinfo : EIATTR_EXIT_INSTR_OFFSETS
	.align		4
        /*0050*/ 	.byte	0x04, 0x1c
        /*0052*/ 	.short	(.L_19 - .L_18)


	//   ....[0]....
.L_18:
        /*0054*/ 	.word	0x000001a0


	//----- nvinfo : EIATTR_REQNTID
	.align		4
.L_19:
        /*0058*/ 	.byte	0x04, 0x10
        /*005a*/ 	.short	(.L_21 - .L_20)
.L_20:
        /*005c*/ 	.word	0x00000080
        /*0060*/ 	.word	0x00000001
        /*0064*/ 	.word	0x00000001


	//----- nvinfo : EIATTR_CBANK_PARAM_SIZE
	.align		4
.L_21:
        /*0068*/ 	.byte	0x03, 0x19
        /*006a*/ 	.short	0x001c


	//----- nvinfo : EIATTR_PARAM_CBANK
	.align		4
        /*006c*/ 	.byte	0x04, 0x0a
        /*006e*/ 	.short	(.L_23 - .L_22)
	.align		4
.L_22:
        /*0070*/ 	.word	index@(.nv.constant0.triton_poi_fused_add_hardtanh_backward_32)
        /*0074*/ 	.short	0x0210
        /*0076*/ 	.short	0x001c


	//----- nvinfo : EIATTR_SW_WAR
	.align		4
.L_23:
        /*0078*/ 	.byte	0x04, 0x36
        /*007a*/ 	.short	(.L_25 - .L_24)
.L_24:
        /*007c*/ 	.word	0x00000008
.L_25:


//--------------------- .nv.callgraph             --------------------------
	.section	.nv.callgraph,"",@"SHT_CUDA_CALLGRAPH"
	.align	4
	.sectionentsize	8
	.align		4
        /*0000*/ 	.word	0x00000000
	.align		4
        /*0004*/ 	.word	0xffffffff
	.align		4
        /*0008*/ 	.word	0x00000000
	.align		4
        /*000c*/ 	.word	0xfffffffe
	.align		4
        /*0010*/ 	.word	0x00000000
	.align		4
        /*0014*/ 	.word	0xfffffffd
	.align		4
        /*0018*/ 	.word	0x00000000
	.align		4
        /*001c*/ 	.word	0xfffffffc


//--------------------- .text.triton_poi_fused_add_hardtanh_backward_32 --------------------------
	.section	.text.triton_poi_fused_add_hardtanh_backward_32,"ax",@progbits
	.align	128
        .global         triton_poi_fused_add_hardtanh_backward_32
        .type           triton_poi_fused_add_hardtanh_backward_32,@function
        .size           triton_poi_fused_add_hardtanh_backward_32,(.L_x_1 - triton_poi_fused_add_hardtanh_backward_32)
        .other          triton_poi_fused_add_hardtanh_backward_32,@"STO_CUDA_ENTRY STV_DEFAULT"
triton_poi_fused_add_hardtanh_backward_32:
.text.triton_poi_fused_add_hardtanh_backward_32:
[----:B------:R-:W-:Y:S01]  /*0000*/  LDC R1, c[0x0][0x28] ;  /* 0x00000a00ff017b82 */ /* 0x000fe20000000800 */
[----:B------:R-:W1:Y:S07]  /*0010*/  S2R R0, SR_TID.X ;  /* 0x0000000000007919 */ /* 0x000e6e0000002100 */
[----:B------:R-:W2:Y:S01]  /*0020*/  LDC.64 R2, c[0x0][0x210] ;  /* 0x00008400ff027b82 */ /* 0x000ea20000000a00 */
[----:B------:R-:W-:Y:S01]  /*0030*/  ULDC.64 UR4, c[0x0][0x208] ;  /* 0x0000820000047ab9 */ /* 0x000fe20000000a00 */
[----:B------:R-:W-:Y:S01]  /*0040*/  ULDC.64 UR6, c[0x0][0x220] ;  /* 0x0000880000067ab9 */ /* 0x000fe20000000a00 */
[----:B------:R-:W3:Y:S05]  /*0050*/  S2R R7, SR_CTAID.X ;  /* 0x0000000000077919 */ /* 0x000eea0000002500 */
[----:B------:R-:W4:Y:S01]  /*0060*/  LDC.64 R4, c[0x0][0x218] ;  /* 0x00008600ff047b82 */ /* 0x000f220000000a00 */
[----:B-1----:R-:W-:-:S05]  /*0070*/  IMAD.SHL.U32 R0, R0, 0x2, RZ ;  /* 0x0000000200007824 */ /* 0x002fca00078e00ff */
[----:B------:R-:W-:-:S05]  /*0080*/  LOP3.LUT R0, R0, 0xfe, RZ, 0xc0, !PT ;  /* 0x000000fe00007812 */ /* 0x000fca00078ec0ff */
[----:B---3--:R-:W-:-:S04]  /*0090*/  IMAD R7, R7, 0x100, R0 ;  /* 0x0000010007077824 */ /* 0x008fc800078e0200 */
[----:B--2---:R-:W-:-:S04]  /*00a0*/  IMAD.WIDE R2, R7, 0x4, R2 ;  /* 0x0000000407027825 */ /* 0x004fc800078e0202 */
[----:B----4-:R-:W-:Y:S02]  /*00b0*/  IMAD.WIDE R4, R7, 0x4, R4 ;  /* 0x0000000407047825 */ /* 0x010fe400078e0204 */
[----:B------:R-:W2:Y:S04]  /*00c0*/  LDG.E.64 R2, desc[UR4][R2.64] ;  /* 0x0000000402027981 */ /* 0x000ea8000c1e1b00 */
[----:B------:R-:W2:Y:S02]  /*00d0*/  LDG.E.64 R4, desc[UR4][R4.64] ;  /* 0x0000000404047981 */ /* 0x000ea4000c1e1b00 */
[----:B--2---:R-:W-:Y:S01]  /*00e0*/  FADD R6, R2, R4 ;  /* 0x0000000402067221 */ /* 0x004fe20000000000 */
[----:B------:R-:W-:-:S04]  /*00f0*/  FADD R0, R3, R5 ;  /* 0x0000000503007221 */ /* 0x000fc80000000000 */
[----:B------:R-:W-:Y:S02]  /*0100*/  FSETP.GE.AND P0, PT, R6, 6, PT ;  /* 0x40c000000600780b */ /* 0x000fe40003f06000 */
[----:B------:R-:W-:Y:S02]  /*0110*/  FSETP.GE.AND P1, PT, R0, 6, PT ;  /* 0x40c000000000780b */ /* 0x000fe40003f26000 */
[----:B------:R-:W-:Y:S02]  /*0120*/  FSETP.LE.OR P0, PT, R6, RZ, P0 ;  /* 0x000000ff0600720b */ /* 0x000fe40000703400 */
[----:B------:R-:W-:Y:S02]  /*0130*/  FSETP.LE.OR P1, PT, R0, RZ, P1 ;  /* 0x000000ff0000720b */ /* 0x000fe40000f23400 */
[----:B------:R-:W-:Y:S02]  /*0140*/  SEL R0, RZ, 0x1, !P0 ;  /* 0x00000001ff007807 */ /* 0x000fe40004000000 */
[----:B------:R-:W-:-:S02]  /*0150*/  SEL R3, RZ, 0x100, !P1 ;  /* 0x00000100ff037807 */ /* 0x000fc40004800000 */
[----:B------:R-:W-:-:S03]  /*0160*/  IADD3 R6, P2, R7, UR6, RZ ;  /* 0x0000000607067c10 */ /* 0x000fc6000ff5e0ff */
[----:B------:R-:W-:Y:S01]  /*0170*/  IMAD.IADD R3, R0, 0x1, R3 ;  /* 0x0000000100037824 */ /* 0x000fe200078e0203 */
[----:B------:R-:W-:-:S05]  /*0180*/  LEA.HI.X.SX32 R7, R7, UR7, 0x1, P2 ;  /* 0x0000000707077c11 */ /* 0x000fca00090f0eff */
[----:B------:R-:W-:Y:S01]  /*0190*/  STG.E.U16 desc[UR4][R6.64], R3 ;  /* 0x0000000306007986 */ /* 0x000fe2000c101504 */
[----:B------:R-:W-:Y:S05]  /*01a0*/  EXIT ;  /* 0x000000000000794d */ /* 0x000fea0003800000 */
.L_x_0:
[----:B------:R-:W-:-:S00]  /*01b0*/  BRA `(.L_x_0) ;  /* 0xfffffffc00fc7947 */ /* 0x000fc0000383ffff */
[----:B------:R-:W-:-:S00]  /*01c0*/  NOP ;  /* 0x0000000000007918 */ /* 0x000fc00000000000 */
        /* <DEDUP_REMOVED lines=11> */
.L_x_1:


//--------------------- .nv.constant0.triton_poi_fused_add_hardtanh_backward_32 --------------------------
	.section	.nv.constant0.triton_poi_fused_add_hardtanh_backward_32,"a",@progbits
	.sectionflags	@""
	.align	4
.nv.constant0.triton_poi_fused_add_hardtanh_backward_32:
	.zero		556
